//
// Generated by NVIDIA NVVM Compiler
//
// Compiler Build ID: CL-36424714
// Cuda compilation tools, release 13.0, V13.0.88
// Based on NVVM 20.0.0
//

.version 9.0
.target sm_100
.address_size 64

	// .globl	_Z20threshold_predicatedPKfPffi

.visible .entry _Z20threshold_predicatedPKfPffi(
	.param .u64 .ptr .align 1 _Z20threshold_predicatedPKfPffi_param_0,
	.param .u64 .ptr .align 1 _Z20threshold_predicatedPKfPffi_param_1,
	.param .f32 _Z20threshold_predicatedPKfPffi_param_2,
	.param .u32 _Z20threshold_predicatedPKfPffi_param_3
)
{
	.reg .pred 	%p<38>;
	.reg .b32 	%r<64>;
	.reg .b32 	%f<52>;
	.reg .b64 	%rd<31>;

	ld.param.u64 	%rd3, [_Z20threshold_predicatedPKfPffi_param_0];
	ld.param.u64 	%rd4, [_Z20threshold_predicatedPKfPffi_param_1];
	ld.param.f32 	%f1, [_Z20threshold_predicatedPKfPffi_param_2];
	ld.param.u32 	%r23, [_Z20threshold_predicatedPKfPffi_param_3];
	cvta.to.global.u64 	%rd1, %rd4;
	cvta.to.global.u64 	%rd2, %rd3;
	mov.u32 	%r24, %ctaid.x;
	mov.u32 	%r25, %ntid.x;
	mov.u32 	%r26, %tid.x;
	mad.lo.s32 	%r27, %r24, %r25, %r26;
	shl.b32 	%r1, %r27, 2;
	mov.u32 	%r28, %nctaid.x;
	mul.lo.s32 	%r29, %r28, %r25;
	shl.b32 	%r2, %r29, 2;
	add.s32 	%r3, %r23, -3;
	setp.ge.s32 	%p1, %r1, %r3;
	@%p1 bra 	$L__BB0_7;
	add.s32 	%r30, %r2, %r1;
	max.s32 	%r31, %r30, %r3;
	sub.s32 	%r32, %r31, %r2;
	setp.ne.s32 	%p2, %r32, %r1;
	selp.u32 	%r33, 1, 0, %p2;
	add.s32 	%r34, %r1, %r33;
	sub.s32 	%r35, %r32, %r34;
	div.u32 	%r36, %r35, %r2;
	add.s32 	%r4, %r36, %r33;
	and.b32  	%r37, %r4, 3;
	setp.eq.s32 	%p3, %r37, 3;
	mov.u32 	%r58, %r1;
	@%p3 bra 	$L__BB0_4;
	add.s32 	%r38, %r4, 1;
	and.b32  	%r39, %r38, 3;
	neg.s32 	%r56, %r39;
	mov.u32 	%r58, %r1;
$L__BB0_3:
	.pragma "nounroll";
	mul.wide.s32 	%rd5, %r58, 4;
	add.s64 	%rd6, %rd1, %rd5;
	add.s64 	%rd7, %rd2, %rd5;
	ld.global.nc.v4.f32 	{%f2, %f3, %f4, %f5}, [%rd7];
	setp.gt.f32 	%p4, %f2, %f1;
	selp.f32 	%f6, %f2, 0f00000000, %p4;
	setp.gt.f32 	%p5, %f3, %f1;
	selp.f32 	%f7, %f3, 0f00000000, %p5;
	setp.gt.f32 	%p6, %f4, %f1;
	selp.f32 	%f8, %f4, 0f00000000, %p6;
	setp.gt.f32 	%p7, %f5, %f1;
	selp.f32 	%f9, %f5, 0f00000000, %p7;
	st.global.v4.f32 	[%rd6], {%f6, %f7, %f8, %f9};
	add.s32 	%r58, %r58, %r2;
	add.s32 	%r56, %r56, 1;
	setp.ne.s32 	%p8, %r56, 0;
	@%p8 bra 	$L__BB0_3;
$L__BB0_4:
	setp.lt.u32 	%p9, %r4, 3;
	@%p9 bra 	$L__BB0_7;
	mul.wide.s32 	%rd11, %r2, 4;
	shl.b32 	%r40, %r2, 2;
$L__BB0_6:
	mul.wide.s32 	%rd8, %r58, 4;
	add.s64 	%rd9, %rd2, %rd8;
	ld.global.nc.v4.f32 	{%f10, %f11, %f12, %f13}, [%rd9];
	setp.gt.f32 	%p10, %f10, %f1;
	selp.f32 	%f14, %f10, 0f00000000, %p10;
	setp.gt.f32 	%p11, %f11, %f1;
	selp.f32 	%f15, %f11, 0f00000000, %p11;
	setp.gt.f32 	%p12, %f12, %f1;
	selp.f32 	%f16, %f12, 0f00000000, %p12;
	setp.gt.f32 	%p13, %f13, %f1;
	selp.f32 	%f17, %f13, 0f00000000, %p13;
	add.s64 	%rd10, %rd1, %rd8;
	st.global.v4.f32 	[%rd10], {%f14, %f15, %f16, %f17};
	add.s64 	%rd12, %rd9, %rd11;
	ld.global.nc.v4.f32 	{%f18, %f19, %f20, %f21}, [%rd12];
	setp.gt.f32 	%p14, %f18, %f1;
	selp.f32 	%f22, %f18, 0f00000000, %p14;
	setp.gt.f32 	%p15, %f19, %f1;
	selp.f32 	%f23, %f19, 0f00000000, %p15;
	setp.gt.f32 	%p16, %f20, %f1;
	selp.f32 	%f24, %f20, 0f00000000, %p16;
	setp.gt.f32 	%p17, %f21, %f1;
	selp.f32 	%f25, %f21, 0f00000000, %p17;
	add.s64 	%rd13, %rd10, %rd11;
	st.global.v4.f32 	[%rd13], {%f22, %f23, %f24, %f25};
	add.s64 	%rd14, %rd12, %rd11;
	ld.global.nc.v4.f32 	{%f26, %f27, %f28, %f29}, [%rd14];
	setp.gt.f32 	%p18, %f26, %f1;
	selp.f32 	%f30, %f26, 0f00000000, %p18;
	setp.gt.f32 	%p19, %f27, %f1;
	selp.f32 	%f31, %f27, 0f00000000, %p19;
	setp.gt.f32 	%p20, %f28, %f1;
	selp.f32 	%f32, %f28, 0f00000000, %p20;
	setp.gt.f32 	%p21, %f29, %f1;
	selp.f32 	%f33, %f29, 0f00000000, %p21;
	add.s64 	%rd15, %rd13, %rd11;
	st.global.v4.f32 	[%rd15], {%f30, %f31, %f32, %f33};
	add.s64 	%rd16, %rd14, %rd11;
	ld.global.nc.v4.f32 	{%f34, %f35, %f36, %f37}, [%rd16];
	setp.gt.f32 	%p22, %f34, %f1;
	selp.f32 	%f38, %f34, 0f00000000, %p22;
	setp.gt.f32 	%p23, %f35, %f1;
	selp.f32 	%f39, %f35, 0f00000000, %p23;
	setp.gt.f32 	%p24, %f36, %f1;
	selp.f32 	%f40, %f36, 0f00000000, %p24;
	setp.gt.f32 	%p25, %f37, %f1;
	selp.f32 	%f41, %f37, 0f00000000, %p25;
	add.s64 	%rd17, %rd15, %rd11;
	st.global.v4.f32 	[%rd17], {%f38, %f39, %f40, %f41};
	add.s32 	%r58, %r40, %r58;
	setp.lt.s32 	%p26, %r58, %r3;
	@%p26 bra 	$L__BB0_6;
$L__BB0_7:
	shr.s32 	%r41, %r23, 31;
	shr.u32 	%r42, %r41, 30;
	add.s32 	%r43, %r23, %r42;
	and.b32  	%r44, %r43, -4;
	add.s32 	%r62, %r1, %r44;
	setp.ge.s32 	%p27, %r62, %r23;
	@%p27 bra 	$L__BB0_14;
	add.s32 	%r45, %r62, %r2;
	max.s32 	%r46, %r23, %r45;
	setp.lt.s32 	%p28, %r45, %r23;
	selp.u32 	%r47, 1, 0, %p28;
	add.s32 	%r48, %r45, %r47;
	sub.s32 	%r49, %r46, %r48;
	max.u32 	%r50, %r2, 1;
	div.u32 	%r51, %r49, %r50;
	add.s32 	%r14, %r51, %r47;
	and.b32  	%r52, %r14, 3;
	setp.eq.s32 	%p29, %r52, 3;
	@%p29 bra 	$L__BB0_11;
	add.s32 	%r53, %r14, 1;
	and.b32  	%r54, %r53, 3;
	neg.s32 	%r60, %r54;
$L__BB0_10:
	.pragma "nounroll";
	mul.wide.s32 	%rd18, %r62, 4;
	add.s64 	%rd19, %rd1, %rd18;
	add.s64 	%rd20, %rd2, %rd18;
	ld.global.nc.f32 	%f42, [%rd20];
	setp.gt.f32 	%p30, %f42, %f1;
	selp.f32 	%f43, %f42, 0f00000000, %p30;
	st.global.f32 	[%rd19], %f43;
	add.s32 	%r62, %r62, %r2;
	add.s32 	%r60, %r60, 1;
	setp.ne.s32 	%p31, %r60, 0;
	@%p31 bra 	$L__BB0_10;
$L__BB0_11:
	setp.lt.u32 	%p32, %r14, 3;
	@%p32 bra 	$L__BB0_14;
	mul.wide.s32 	%rd24, %r2, 4;
	shl.b32 	%r55, %r2, 2;
$L__BB0_13:
	mul.wide.s32 	%rd21, %r62, 4;
	add.s64 	%rd22, %rd2, %rd21;
	ld.global.nc.f32 	%f44, [%rd22];
	setp.gt.f32 	%p33, %f44, %f1;
	selp.f32 	%f45, %f44, 0f00000000, %p33;
	add.s64 	%rd23, %rd1, %rd21;
	st.global.f32 	[%rd23], %f45;
	add.s64 	%rd25, %rd22, %rd24;
	ld.global.nc.f32 	%f46, [%rd25];
	setp.gt.f32 	%p34, %f46, %f1;
	selp.f32 	%f47, %f46, 0f00000000, %p34;
	add.s64 	%rd26, %rd23, %rd24;
	st.global.f32 	[%rd26], %f47;
	add.s64 	%rd27, %rd25, %rd24;
	ld.global.nc.f32 	%f48, [%rd27];
	setp.gt.f32 	%p35, %f48, %f1;
	selp.f32 	%f49, %f48, 0f00000000, %p35;
	add.s64 	%rd28, %rd26, %rd24;
	st.global.f32 	[%rd28], %f49;
	add.s64 	%rd29, %rd27, %rd24;
	ld.global.nc.f32 	%f50, [%rd29];
	setp.gt.f32 	%p36, %f50, %f1;
	selp.f32 	%f51, %f50, 0f00000000, %p36;
	add.s64 	%rd30, %rd28, %rd24;
	st.global.f32 	[%rd30], %f51;
	add.s32 	%r62, %r55, %r62;
	setp.lt.s32 	%p37, %r62, %r23;
	@%p37 bra 	$L__BB0_13;
$L__BB0_14:
	ret;

}


// ===== COMPILED SASS (sm_100) =====

	.target	sm_100

	.elftype	@"ET_EXEC"


//--------------------- .note.nv.tkinfo           --------------------------
	.section	.note.nv.tkinfo,"",@"SHT_NOTE"
	.sectionflags	@"SHF_NOTE_NV_TKINFO"
	.tkinfo
        /*0018*/ 	.word	0x00000002
        /*0030*/ 	.string	""
        /*0030*/ 	.string	"ptxas"
        /*0030*/ 	.string	"Cuda compilation tools, release 13.0, V13.0.88"
        /*0030*/ 	.string	"Build cuda_13.0.r13.0/compiler.36424714_0"
        /*0030*/ 	.string	"-arch sm_100 -m 64 "



//--------------------- .note.nv.cuinfo           --------------------------
	.section	.note.nv.cuinfo,"",@"SHT_NOTE"
	.sectionflags	@"SHF_NOTE_NV_CUINFO"
        /*0018*/ 	.short	0x0002
        /*001a*/ 	.short	0x0064
        /*001c*/ 	.short	0x0082
	.zero		2


//--------------------- .nv.info                  --------------------------
	.section	.nv.info,"",@"SHT_CUDA_INFO"
	.align	4


	//----- nvinfo : EIATTR_REGCOUNT
	.align		4
        /*0000*/ 	.byte	0x04, 0x2f
        /*0002*/ 	.short	(.L_1 - .L_0)
	.align		4
.L_0:
        /*0004*/ 	.word	index@(_Z20threshold_predicatedPKfPffi)
        /*0008*/ 	.word	0x00000020


	//----- nvinfo : EIATTR_FRAME_SIZE
	.align		4
.L_1:
        /*000c*/ 	.byte	0x04, 0x11
        /*000e*/ 	.short	(.L_3 - .L_2)
	.align		4
.L_2:
        /*0010*/ 	.word	index@(_Z20threshold_predicatedPKfPffi)
        /*0014*/ 	.word	0x00000000


	//----- nvinfo : EIATTR_MIN_STACK_SIZE
	.align		4
.L_3:
        /*0018*/ 	.byte	0x04, 0x12
        /*001a*/ 	.short	(.L_5 - .L_4)
	.align		4
.L_4:
        /*001c*/ 	.word	index@(_Z20threshold_predicatedPKfPffi)
        /*0020*/ 	.word	0x00000000
.L_5:


//--------------------- .nv.compat                --------------------------
	.section	.nv.compat,"",@"SHT_CUDA_COMPAT_INFO"
	.align	4
        /*0000*/ 	.byte	0x02, 0x09, 0x00, 0x00, 0x02, 0x02, 0x01, 0x00, 0x02, 0x05, 0x05, 0x00, 0x03, 0x07, 0x01, 0x01
        /*0010*/ 	.byte	0x02, 0x03, 0x00, 0x00, 0x02, 0x06, 0x01, 0x00, 0x04, 0x0b, 0x08, 0x00, 0x09, 0x00, 0x00, 0x00
        /*0020*/ 	.byte	0x00, 0x00, 0x00, 0x00


//--------------------- .nv.info._Z20threshold_predicatedPKfPffi --------------------------
	.section	.nv.info._Z20threshold_predicatedPKfPffi,"",@"SHT_CUDA_INFO"
	.sectionflags	@""
	.align	4


	//----- nvinfo : EIATTR_CUDA_API_VERSION
	.align		4
        /*0000*/ 	.byte	0x04, 0x37
        /*0002*/ 	.short	(.L_7 - .L_6)
.L_6:
        /*0004*/ 	.word	0x00000082


	//----- nvinfo : EIATTR_KPARAM_INFO
	.align		4
.L_7:
        /*0008*/ 	.byte	0x04, 0x17
        /*000a*/ 	.short	(.L_9 - .L_8)
.L_8:
        /*000c*/ 	.word	0x00000000
        /*0010*/ 	.short	0x0003
        /*0012*/ 	.short	0x0014
        /*0014*/ 	.byte	0x00, 0xf0, 0x11, 0x00


	//----- nvinfo : EIATTR_KPARAM_INFO
	.align		4
.L_9:
        /*0018*/ 	.byte	0x04, 0x17
        /*001a*/ 	.short	(.L_11 - .L_10)
.L_10:
        /*001c*/ 	.word	0x00000000
        /*0020*/ 	.short	0x0002
        /*0022*/ 	.short	0x0010
        /*0024*/ 	.byte	0x00, 0xf0, 0x11, 0x00


	//----- nvinfo : EIATTR_KPARAM_INFO
	.align		4
.L_11:
        /*0028*/ 	.byte	0x04, 0x17
        /*002a*/ 	.short	(.L_13 - .L_12)
.L_12:
        /*002c*/ 	.word	0x00000000
        /*0030*/ 	.short	0x0001
        /*0032*/ 	.short	0x0008
        /*0034*/ 	.byte	0x00, 0xf5, 0x21, 0x00


	//----- nvinfo : EIATTR_KPARAM_INFO
	.align		4
.L_13:
        /*0038*/ 	.byte	0x04, 0x17
        /*003a*/ 	.short	(.L_15 - .L_14)
.L_14:
        /*003c*/ 	.word	0x00000000
        /*0040*/ 	.short	0x0000
        /*0042*/ 	.short	0x0000
        /*0044*/ 	.byte	0x00, 0xf5, 0x21, 0x00


	//----- nvinfo : EIATTR_SPARSE_MMA_MASK
	.align		4
.L_15:
        /*0048*/ 	.byte	0x03, 0x50
        /*004a*/ 	.short	0x0000


	//----- nvinfo : EIATTR_MAXREG_COUNT
	.align		4
        /*004c*/ 	.byte	0x03, 0x1b
        /*004e*/ 	.short	0x00ff


	//----- nvinfo : EIATTR_MERCURY_ISA_VERSION
	.align		4
        /*0050*/ 	.byte	0x03, 0x5f
        /*0052*/ 	.short	0x0101


	//----- nvinfo : EIATTR_VRC_CTA_INIT_COUNT
	.align		4
        /*0054*/ 	.byte	0x02, 0x4a
	.zero		1
	.zero		1


	//----- nvinfo : EIATTR_EXIT_INSTR_OFFSETS
	.align		4
        /*0058*/ 	.byte	0x04, 0x1c
        /*005a*/ 	.short	(.L_17 - .L_16)


	//   ....[0]....
.L_16:
        /*005c*/ 	.word	0x00000820


	//   ....[1]....
        /*0060*/ 	.word	0x00000b50


	//   ....[2]....
        /*0064*/ 	.word	0x00000d10


	//----- nvinfo : EIATTR_CRS_STACK_SIZE
	.align		4
.L_17:
        /*0068*/ 	.byte	0x04, 0x1e
        /*006a*/ 	.short	(.L_19 - .L_18)
.L_18:
        /*006c*/ 	.word	0x00000000


	//----- nvinfo : EIATTR_CBANK_PARAM_SIZE
	.align		4
.L_19:
        /*0070*/ 	.byte	0x03, 0x19
        /*0072*/ 	.short	0x0018


	//----- nvinfo : EIATTR_PARAM_CBANK
	.align		4
        /*0074*/ 	.byte	0x04, 0x0a
        /*0076*/ 	.short	(.L_21 - .L_20)
	.align		4
.L_20:
        /*0078*/ 	.word	index@(.nv.constant0._Z20threshold_predicatedPKfPffi)
        /*007c*/ 	.short	0x0380
        /*007e*/ 	.short	0x0018


	//----- nvinfo : EIATTR_SW_WAR
	.align		4
.L_21:
        /*0080*/ 	.byte	0x04, 0x36
        /*0082*/ 	.short	(.L_23 - .L_22)
.L_22:
        /*0084*/ 	.word	0x00000008
.L_23:


//--------------------- .nv.callgraph             --------------------------
	.section	.nv.callgraph,"",@"SHT_CUDA_CALLGRAPH"
	.align	4
	.sectionentsize	8
	.align		4
        /*0000*/ 	.word	0x00000000
	.align		4
        /*0004*/ 	.word	0xffffffff
	.align		4
        /*0008*/ 	.word	0x00000000
	.align		4
        /*000c*/ 	.word	0xfffffffe
	.align		4
        /*0010*/ 	.word	0x00000000
	.align		4
        /*0014*/ 	.word	0xfffffffd
	.align		4
        /*0018*/ 	.word	0x00000000
	.align		4
        /*001c*/ 	.word	0xfffffffc


//--------------------- .text._Z20threshold_predicatedPKfPffi --------------------------
	.section	.text._Z20threshold_predicatedPKfPffi,"ax",@progbits
	.align	128
        .global         _Z20threshold_predicatedPKfPffi
        .type           _Z20threshold_predicatedPKfPffi,@function
        .size           _Z20threshold_predicatedPKfPffi,(.L_x_11 - _Z20threshold_predicatedPKfPffi)
        .other          _Z20threshold_predicatedPKfPffi,@"STO_CUDA_ENTRY STV_DEFAULT"
_Z20threshold_predicatedPKfPffi:
.text._Z20threshold_predicatedPKfPffi:
[----:B------:R-:W-:Y:S01]  /*0000*/  LDC R1, c[0x0][0x37c] ;  /* 0x0000df00ff017b82 */ /* 0x000fe20000000800 */
[----:B------:R-:W0:Y:S07]  /*0010*/  S2R R3, SR_TID.X ;  /* 0x0000000000037919 */ /* 0x000e2e0000002100 */
[----:B------:R-:W0:Y:S01]  /*0020*/  S2UR UR4, SR_CTAID.X ;  /* 0x00000000000479c3 */ /* 0x000e220000002500 */
[----:B------:R-:W1:Y:S01]  /*0030*/  LDCU UR9, c[0x0][0x394] ;  /* 0x00007280ff0977ac */ /* 0x000e620008000800 */
[----:B------:R-:W-:Y:S01]  /*0040*/  BSSY.RECONVERGENT B0, `(.L_x_0) ;  /* 0x0000078000007945 */ /* 0x000fe20003800200 */
[----:B------:R-:W2:Y:S05]  /*0050*/  LDCU.64 UR6, c[0x0][0x358] ;  /* 0x00006b00ff0677ac */ /* 0x000eaa0008000a00 */
[----:B------:R-:W0:Y:S01]  /*0060*/  LDC R2, c[0x0][0x360] ;  /* 0x0000d800ff027b82 */ /* 0x000e220000000800 */
[----:B------:R-:W3:Y:S01]  /*0070*/  LDCU UR8, c[0x0][0x370] ;  /* 0x00006e00ff0877ac */ /* 0x000ee20008000800 */
[----:B------:R-:W4:Y:S01]  /*0080*/  LDCU UR10, c[0x0][0x390] ;  /* 0x00007200ff0a77ac */ /* 0x000f220008000800 */
[----:B------:R-:W0:Y:S01]  /*0090*/  LDCU UR11, c[0x0][0x390] ;  /* 0x00007200ff0b77ac */ /* 0x000e220008000800 */
[----:B-1----:R-:W-:Y:S01]  /*00a0*/  UIADD3 UR5, UPT, UPT, UR9, -0x3, URZ ;  /* 0xfffffffd09057890 */ /* 0x002fe2000fffe0ff */
[----:B0-----:R-:W-:-:S02]  /*00b0*/  IMAD R0, R2, UR4, R3 ;  /* 0x0000000402007c24 */ /* 0x001fc4000f8e0203 */
[----:B---3--:R-:W-:Y:S02]  /*00c0*/  IMAD R2, R2, UR8, RZ ;  /* 0x0000000802027c24 */ /* 0x008fe4000f8e02ff */
[----:B------:R-:W-:Y:S02]  /*00d0*/  IMAD.SHL.U32 R0, R0, 0x4, RZ ;  /* 0x0000000400007824 */ /* 0x000fe400078e00ff */
[----:B------:R-:W-:-:S03]  /*00e0*/  IMAD.SHL.U32 R3, R2, 0x4, RZ ;  /* 0x0000000402037824 */ /* 0x000fc600078e00ff */
[----:B------:R-:W-:-:S13]  /*00f0*/  ISETP.GE.AND P0, PT, R0, UR5, PT ;  /* 0x0000000500007c0c */ /* 0x000fda000bf06270 */
[----:B--2-4-:R-:W-:Y:S05]  /*0100*/  @P0 BRA `(.L_x_1) ;  /* 0x0000000400ac0947 */ /* 0x014fea0003800000 */
[----:B------:R-:W0:Y:S01]  /*0110*/  I2F.U32.RP R8, R3 ;  /* 0x0000000300087306 */ /* 0x000e220000209000 */
[CC--:B------:R-:W-:Y:S01]  /*0120*/  VIADDMNMX R4, R3.reuse, R0.reuse, UR5, !PT ;  /* 0x0000000503047e46 */ /* 0x0c0fe2000f800100 */
[--C-:B------:R-:W-:Y:S01]  /*0130*/  IMAD.MOV R9, RZ, RZ, -R3.reuse ;  /* 0x000000ffff097224 */ /* 0x100fe200078e0a03 */
[----:B------:R-:W-:Y:S01]  /*0140*/  ISETP.NE.U32.AND P2, PT, R3, RZ, PT ;  /* 0x000000ff0300720c */ /* 0x000fe20003f45070 */
[----:B------:R-:W1:Y:S01]  /*0150*/  LDC.64 R24, c[0x0][0x380] ;  /* 0x0000e000ff187b82 */ /* 0x000e620000000a00 */
[----:B------:R-:W-:Y:S01]  /*0160*/  BSSY.RECONVERGENT B1, `(.L_x_2) ;  /* 0x0000031000017945 */ /* 0x000fe20003800200 */
[----:B------:R-:W-:Y:S02]  /*0170*/  IMAD.IADD R7, R4, 0x1, -R3 ;  /* 0x0000000104077824 */ /* 0x000fe400078e0a03 */
[----:B------:R-:W-:Y:S02]  /*0180*/  IMAD.MOV.U32 R4, RZ, RZ, RZ ;  /* 0x000000ffff047224 */ /* 0x000fe400078e00ff */
[----:B------:R-:W-:Y:S01]  /*0190*/  IMAD.MOV.U32 R20, RZ, RZ, R0 ;  /* 0x000000ffff147224 */ /* 0x000fe200078e0000 */
[----:B------:R-:W-:Y:S01]  /*01a0*/  ISETP.NE.AND P0, PT, R7, R0, PT ;  /* 0x000000000700720c */ /* 0x000fe20003f05270 */
[----:B------:R-:W2:Y:S01]  /*01b0*/  LDC.64 R22, c[0x0][0x388] ;  /* 0x0000e200ff167b82 */ /* 0x000ea20000000a00 */
[----:B0-----:R-:W0:Y:S02]  /*01c0*/  MUFU.RCP R8, R8 ;  /* 0x0000000800087308 */ /* 0x001e240000001000 */
[----:B------:R-:W-:Y:S01]  /*01d0*/  SEL R6, RZ, 0x1, !P0 ;  /* 0x00000001ff067807 */ /* 0x000fe20004000000 */
[----:B0-----:R-:W-:-:S06]  /*01e0*/  VIADD R5, R8, 0xffffffe ;  /* 0x0ffffffe08057836 */ /* 0x001fcc0000000000 */
[----:B------:R-:W0:Y:S02]  /*01f0*/  F2I.FTZ.U32.TRUNC.NTZ R5, R5 ;  /* 0x0000000500057305 */ /* 0x000e24000021f000 */
[----:B0-----:R-:W-:-:S04]  /*0200*/  IMAD R9, R9, R5, RZ ;  /* 0x0000000509097224 */ /* 0x001fc800078e02ff */
[----:B------:R-:W-:Y:S01]  /*0210*/  IMAD.HI.U32 R9, R5, R9, R4 ;  /* 0x0000000905097227 */ /* 0x000fe200078e0004 */
[----:B------:R-:W-:-:S05]  /*0220*/  IADD3 R4, PT, PT, R7, -R0, -R6 ;  /* 0x8000000007047210 */ /* 0x000fca0007ffe806 */
[----:B------:R-:W-:-:S04]  /*0230*/  IMAD.HI.U32 R9, R9, R4, RZ ;  /* 0x0000000409097227 */ /* 0x000fc800078e00ff */
[----:B------:R-:W-:-:S04]  /*0240*/  IMAD.MOV R5, RZ, RZ, -R9 ;  /* 0x000000ffff057224 */ /* 0x000fc800078e0a09 */
[----:B------:R-:W-:-:S05]  /*0250*/  IMAD R4, R3, R5, R4 ;  /* 0x0000000503047224 */ /* 0x000fca00078e0204 */
[----:B------:R-:W-:-:S13]  /*0260*/  ISETP.GE.U32.AND P0, PT, R4, R3, PT ;  /* 0x000000030400720c */ /* 0x000fda0003f06070 */
[----:B------:R-:W-:Y:S02]  /*0270*/  @P0 IMAD.IADD R4, R4, 0x1, -R3 ;  /* 0x0000000104040824 */ /* 0x000fe400078e0a03 */
[----:B------:R-:W-:-:S03]  /*0280*/  @P0 VIADD R9, R9, 0x1 ;  /* 0x0000000109090836 */ /* 0x000fc60000000000 */
[----:B------:R-:W-:-:S13]  /*0290*/  ISETP.GE.U32.AND P1, PT, R4, R3, PT ;  /* 0x000000030400720c */ /* 0x000fda0003f26070 */
[----:B------:R-:W-:Y:S01]  /*02a0*/  @P1 VIADD R9, R9, 0x1 ;  /* 0x0000000109091836 */ /* 0x000fe20000000000 */
[----:B------:R-:W-:-:S05]  /*02b0*/  @!P2 LOP3.LUT R9, RZ, R3, RZ, 0x33, !PT ;  /* 0x00000003ff09a212 */ /* 0x000fca00078e33ff */
[----:B------:R-:W-:-:S05]  /*02c0*/  IMAD.IADD R6, R6, 0x1, R9 ;  /* 0x0000000106067824 */ /* 0x000fca00078e0209 */
[C---:B------:R-:W-:Y:S02]  /*02d0*/  LOP3.LUT R4, R6.reuse, 0x3, RZ, 0xc0, !PT ;  /* 0x0000000306047812 */ /* 0x040fe400078ec0ff */
[----:B------:R-:W-:Y:S02]  /*02e0*/  ISETP.GE.U32.AND P0, PT, R6, 0x3, PT ;  /* 0x000000030600780c */ /* 0x000fe40003f06070 */
[----:B------:R-:W-:-:S13]  /*02f0*/  ISETP.NE.AND P1, PT, R4, 0x3, PT ;  /* 0x000000030400780c */ /* 0x000fda0003f25270 */
[----:B-12---:R-:W-:Y:S05]  /*0300*/  @!P1 BRA `(.L_x_3) ;  /* 0x0000000000589947 */ /* 0x006fea0003800000 */
[----:B------:R-:W0:Y:S01]  /*0310*/  LDC.64 R8, c[0x0][0x380] ;  /* 0x0000e000ff087b82 */ /* 0x000e220000000a00 */
[----:B------:R-:W-:Y:S02]  /*0320*/  VIADD R6, R6, 0x1 ;  /* 0x0000000106067836 */ /* 0x000fe40000000000 */
[----:B------:R-:W-:-:S03]  /*0330*/  IMAD.MOV.U32 R20, RZ, RZ, R0 ;  /* 0x000000ffff147224 */ /* 0x000fc600078e0000 */
[----:B------:R-:W-:Y:S02]  /*0340*/  LOP3.LUT R6, R6, 0x3, RZ, 0xc0, !PT ;  /* 0x0000000306067812 */ /* 0x000fe400078ec0ff */
[----:B------:R-:W1:Y:S03]  /*0350*/  LDC.64 R10, c[0x0][0x388] ;  /* 0x0000e200ff0a7b82 */ /* 0x000e660000000a00 */
[----:B------:R-:W-:-:S07]  /*0360*/  IMAD.MOV R16, RZ, RZ, -R6 ;  /* 0x000000ffff107224 */ /* 0x000fce00078e0a06 */
.L_x_4:
[----:B0-----:R-:W-:-:S05]  /*0370*/  IMAD.WIDE R14, R20, 0x4, R8 ;  /* 0x00000004140e7825 */ /* 0x001fca00078e0208 */
[----:B--2---:R-:W2:Y:S01]  /*0380*/  LDG.E.128.CONSTANT R4, desc[UR6][R14.64] ;  /* 0x000000060e047981 */ /* 0x004ea2000c1e9d00 */
[----:B-1----:R-:W-:-:S04]  /*0390*/  IMAD.WIDE R12, R20, 0x4, R10 ;  /* 0x00000004140c7825 */ /* 0x002fc800078e020a */
[----:B------:R-:W-:Y:S02]  /*03a0*/  VIADD R16, R16, 0x1 ;  /* 0x0000000110107836 */ /* 0x000fe40000000000 */
[----:B------:R-:W-:Y:S01]  /*03b0*/  IMAD.IADD R20, R3, 0x1, R20 ;  /* 0x0000000103147824 */ /* 0x000fe200078e0214 */
[----:B--2---:R-:W-:Y:S02]  /*03c0*/  FSETP.GT.AND P1, PT, R4, UR10, PT ;  /* 0x0000000a04007c0b */ /* 0x004fe4000bf24000 */
[----:B------:R-:W-:Y:S02]  /*03d0*/  FSETP.GT.AND P2, PT, R5, UR10, PT ;  /* 0x0000000a05007c0b */ /* 0x000fe4000bf44000 */
[----:B------:R-:W-:Y:S02]  /*03e0*/  FSETP.GT.AND P3, PT, R6, UR10, PT ;  /* 0x0000000a06007c0b */ /* 0x000fe4000bf64000 */
[----:B------:R-:W-:Y:S02]  /*03f0*/  FSETP.GT.AND P4, PT, R7, UR10, PT ;  /* 0x0000000a07007c0b */ /* 0x000fe4000bf84000 */
[----:B------:R-:W-:-:S02]  /*0400*/  FSEL R4, R4, RZ, P1 ;  /* 0x000000ff04047208 */ /* 0x000fc40000800000 */
[----:B------:R-:W-:Y:S02]  /*0410*/  FSEL R5, R5, RZ, P2 ;  /* 0x000000ff05057208 */ /* 0x000fe40001000000 */
[----:B------:R-:W-:Y:S02]  /*0420*/  FSEL R6, R6, RZ, P3 ;  /* 0x000000ff06067208 */ /* 0x000fe40001800000 */
[----:B------:R-:W-:Y:S02]  /*0430*/  FSEL R7, R7, RZ, P4 ;  /* 0x000000ff07077208 */ /* 0x000fe40002000000 */
[----:B------:R-:W-:-:S03]  /*0440*/  ISETP.NE.AND P1, PT, R16, RZ, PT ;  /* 0x000000ff1000720c */ /* 0x000fc60003f25270 */
[----:B------:R2:W-:Y:S10]  /*0450*/  STG.E.128 desc[UR6][R12.64], R4 ;  /* 0x000000040c007986 */ /* 0x0005f4000c101d06 */
[----:B------:R-:W-:Y:S05]  /*0460*/  @P1 BRA `(.L_x_4) ;  /* 0xfffffffc00c01947 */ /* 0x000fea000383ffff */
.L_x_3:
[----:B------:R-:W-:Y:S05]  /*0470*/  BSYNC.RECONVERGENT B1 ;  /* 0x0000000000017941 */ /* 0x000fea0003800200 */
.L_x_2:
[----:B------:R-:W-:Y:S05]  /*0480*/  @!P0 BRA `(.L_x_1) ;  /* 0x0000000000cc8947 */ /* 0x000fea0003800000 */
.L_x_5:
[----:B0-----:R-:W-:-:S05]  /*0490*/  IMAD.WIDE R26, R20, 0x4, R24 ;  /* 0x00000004141a7825 */ /* 0x001fca00078e0218 */
[----:B------:R0:W3:Y:S02]  /*04a0*/  LDG.E.128.CONSTANT R16, desc[UR6][R26.64] ;  /* 0x000000061a107981 */ /* 0x0000e4000c1e9d00 */
[----:B0-----:R-:W-:-:S05]  /*04b0*/  IMAD.WIDE R26, R3, 0x4, R26 ;  /* 0x00000004031a7825 */ /* 0x001fca00078e021a */
[----:B--2---:R-:W2:Y:S01]  /*04c0*/  LDG.E.128.CONSTANT R4, desc[UR6][R26.64] ;  /* 0x000000061a047981 */ /* 0x004ea2000c1e9d00 */
[----:B------:R-:W-:-:S05]  /*04d0*/  IMAD.WIDE R28, R3, 0x4, R26 ;  /* 0x00000004031c7825 */ /* 0x000fca00078e021a */
[----:B------:R0:W4:Y:S01]  /*04e0*/  LDG.E.128.CONSTANT R8, desc[UR6][R28.64] ;  /* 0x000000061c087981 */ /* 0x000122000c1e9d00 */
[----:B------:R-:W-:-:S06]  /*04f0*/  IMAD.WIDE R12, R3, 0x4, R28 ;  /* 0x00000004030c7825 */ /* 0x000fcc00078e021c */
[----:B------:R-:W5:Y:S01]  /*0500*/  LDG.E.128.CONSTANT R12, desc[UR6][R12.64] ;  /* 0x000000060c0c7981 */ /* 0x000f62000c1e9d00 */
[----:B0-----:R-:W-:-:S04]  /*0510*/  IMAD.WIDE R28, R20, 0x4, R22 ;  /* 0x00000004141c7825 */ /* 0x001fc800078e0216 */
[----:B------:R-:W-:Y:S01]  /*0520*/  IMAD R20, R2, 0x10, R20 ;  /* 0x0000001002147824 */ /* 0x000fe200078e0214 */
[----:B---3--:R-:W-:Y:S02]  /*0530*/  FSETP.GT.AND P0, PT, R16, UR11, PT ;  /* 0x0000000b10007c0b */ /* 0x008fe4000bf04000 */
[----:B------:R-:W-:Y:S02]  /*0540*/  FSETP.GT.AND P1, PT, R17, UR11, PT ;  /* 0x0000000b11007c0b */ /* 0x000fe4000bf24000 */
[----:B------:R-:W-:Y:S02]  /*0550*/  FSETP.GT.AND P2, PT, R18, UR11, PT ;  /* 0x0000000b12007c0b */ /* 0x000fe4000bf44000 */
[----:B------:R-:W-:Y:S02]  /*0560*/  FSETP.GT.AND P3, PT, R19, UR11, PT ;  /* 0x0000000b13007c0b */ /* 0x000fe4000bf64000 */
[----:B------:R-:W-:Y:S02]  /*0570*/  FSEL R16, R16, RZ, P0 ;  /* 0x000000ff10107208 */ /* 0x000fe40000000000 */
[----:B------:R-:W-:-:S02]  /*0580*/  FSEL R17, R17, RZ, P1 ;  /* 0x000000ff11117208 */ /* 0x000fc40000800000 */
[----:B------:R-:W-:Y:S02]  /*0590*/  FSEL R18, R18, RZ, P2 ;  /* 0x000000ff12127208 */ /* 0x000fe40001000000 */
[----:B------:R-:W-:Y:S02]  /*05a0*/  FSEL R19, R19, RZ, P3 ;  /* 0x000000ff13137208 */ /* 0x000fe40001800000 */
[----:B--2---:R-:W-:Y:S02]  /*05b0*/  FSETP.GT.AND P0, PT, R4, UR11, PT ;  /* 0x0000000b04007c0b */ /* 0x004fe4000bf04000 */
[----:B------:R-:W-:Y:S01]  /*05c0*/  FSETP.GT.AND P1, PT, R5, UR11, PT ;  /* 0x0000000b05007c0b */ /* 0x000fe2000bf24000 */
[----:B------:R0:W-:Y:S01]  /*05d0*/  STG.E.128 desc[UR6][R28.64], R16 ;  /* 0x000000101c007986 */ /* 0x0001e2000c101d06 */
[----:B------:R-:W-:Y:S02]  /*05e0*/  FSETP.GT.AND P2, PT, R6, UR11, PT ;  /* 0x0000000b06007c0b */ /* 0x000fe4000bf44000 */
[----:B------:R-:W-:-:S02]  /*05f0*/  FSETP.GT.AND P3, PT, R7, UR11, PT ;  /* 0x0000000b07007c0b */ /* 0x000fc4000bf64000 */
[----:B------:R-:W-:Y:S02]  /*0600*/  FSEL R4, R4, RZ, P0 ;  /* 0x000000ff04047208 */ /* 0x000fe40000000000 */
[----:B------:R-:W-:Y:S02]  /*0610*/  FSEL R5, R5, RZ, P1 ;  /* 0x000000ff05057208 */ /* 0x000fe40000800000 */
[----:B------:R-:W-:Y:S02]  /*0620*/  FSEL R6, R6, RZ, P2 ;  /* 0x000000ff06067208 */ /* 0x000fe40001000000 */
[----:B------:R-:W-:Y:S02]  /*0630*/  FSEL R7, R7, RZ, P3 ;  /* 0x000000ff07077208 */ /* 0x000fe40001800000 */
[----:B----4-:R-:W-:Y:S02]  /*0640*/  FSETP.GT.AND P0, PT, R8, UR11, PT ;  /* 0x0000000b08007c0b */ /* 0x010fe4000bf04000 */
[----:B------:R-:W-:-:S02]  /*0650*/  FSETP.GT.AND P1, PT, R9, UR11, PT ;  /* 0x0000000b09007c0b */ /* 0x000fc4000bf24000 */
[----:B------:R-:W-:Y:S01]  /*0660*/  FSETP.GT.AND P2, PT, R10, UR11, PT ;  /* 0x0000000b0a007c0b */ /* 0x000fe2000bf44000 */
[----:B0-----:R-:W-:Y:S01]  /*0670*/  IMAD.WIDE R28, R3, 0x4, R28 ;  /* 0x00000004031c7825 */ /* 0x001fe200078e021c */
[----:B------:R-:W-:Y:S02]  /*0680*/  FSETP.GT.AND P3, PT, R11, UR11, PT ;  /* 0x0000000b0b007c0b */ /* 0x000fe4000bf64000 */
[----:B------:R-:W-:Y:S02]  /*0690*/  FSEL R8, R8, RZ, P0 ;  /* 0x000000ff08087208 */ /* 0x000fe40000000000 */
[----:B------:R-:W-:Y:S01]  /*06a0*/  FSEL R9, R9, RZ, P1 ;  /* 0x000000ff09097208 */ /* 0x000fe20000800000 */
[----:B------:R-:W-:Y:S01]  /*06b0*/  IMAD.WIDE R26, R3, 0x4, R28 ;  /* 0x00000004031a7825 */ /* 0x000fe200078e021c */
[----:B------:R-:W-:Y:S01]  /*06c0*/  FSEL R10, R10, RZ, P2 ;  /* 0x000000ff0a0a7208 */ /* 0x000fe20001000000 */
[----:B------:R0:W-:Y:S01]  /*06d0*/  STG.E.128 desc[UR6][R28.64], R4 ;  /* 0x000000041c007986 */ /* 0x0001e2000c101d06 */
[----:B------:R-:W-:-:S02]  /*06e0*/  FSEL R11, R11, RZ, P3 ;  /* 0x000000ff0b0b7208 */ /* 0x000fc40001800000 */
[----:B-----5:R-:W-:Y:S01]  /*06f0*/  FSETP.GT.AND P0, PT, R12, UR11, PT ;  /* 0x0000000b0c007c0b */ /* 0x020fe2000bf04000 */
[----:B------:R-:W-:Y:S01]  /*0700*/  IMAD.WIDE R16, R3, 0x4, R26 ;  /* 0x0000000403107825 */ /* 0x000fe200078e021a */
[----:B------:R-:W-:Y:S01]  /*0710*/  FSETP.GT.AND P1, PT, R13, UR11, PT ;  /* 0x0000000b0d007c0b */ /* 0x000fe2000bf24000 */
[----:B------:R0:W-:Y:S01]  /*0720*/  STG.E.128 desc[UR6][R26.64], R8 ;  /* 0x000000081a007986 */ /* 0x0001e2000c101d06 */
[----:B------:R-:W-:Y:S02]  /*0730*/  FSETP.GT.AND P2, PT, R14, UR11, PT ;  /* 0x0000000b0e007c0b */ /* 0x000fe4000bf44000 */
[----:B------:R-:W-:Y:S02]  /*0740*/  FSETP.GT.AND P3, PT, R15, UR11, PT ;  /* 0x0000000b0f007c0b */ /* 0x000fe4000bf64000 */
[----:B------:R-:W-:Y:S02]  /*0750*/  FSEL R12, R12, RZ, P0 ;  /* 0x000000ff0c0c7208 */ /* 0x000fe40000000000 */
[----:B------:R-:W-:-:S02]  /*0760*/  FSEL R13, R13, RZ, P1 ;  /* 0x000000ff0d0d7208 */ /* 0x000fc40000800000 */
[----:B------:R-:W-:Y:S02]  /*0770*/  FSEL R14, R14, RZ, P2 ;  /* 0x000000ff0e0e7208 */ /* 0x000fe40001000000 */
[----:B------:R-:W-:Y:S02]  /*0780*/  FSEL R15, R15, RZ, P3 ;  /* 0x000000ff0f0f7208 */ /* 0x000fe40001800000 */
[----:B------:R-:W-:-:S03]  /*0790*/  ISETP.GE.AND P0, PT, R20, UR5, PT ;  /* 0x0000000514007c0c */ /* 0x000fc6000bf06270 */
[----:B------:R0:W-:Y:S10]  /*07a0*/  STG.E.128 desc[UR6][R16.64], R12 ;  /* 0x0000000c10007986 */ /* 0x0001f4000c101d06 */
[----:B------:R-:W-:Y:S05]  /*07b0*/  @!P0 BRA `(.L_x_5) ;  /* 0xfffffffc00348947 */ /* 0x000fea000383ffff */
.L_x_1:
[----:B------:R-:W-:Y:S05]  /*07c0*/  BSYNC.RECONVERGENT B0 ;  /* 0x0000000000007941 */ /* 0x000fea0003800200 */
.L_x_0:
[----:B------:R-:W-:-:S04]  /*07d0*/  USHF.R.S32.HI UR4, URZ, 0x1f, UR9 ;  /* 0x0000001fff047899 */ /* 0x000fc80008011409 */
[----:B------:R-:W-:-:S04]  /*07e0*/  ULEA.HI UR4, UR4, UR9, URZ, 0x2 ;  /* 0x0000000904047291 */ /* 0x000fc8000f8f10ff */
[----:B------:R-:W-:-:S06]  /*07f0*/  ULOP3.LUT UR4, UR4, 0xfffffffc, URZ, 0xc0, !UPT ;  /* 0xfffffffc04047892 */ /* 0x000fcc000f8ec0ff */
[----:B0-----:R-:W-:-:S05]  /*0800*/  VIADD R9, R0, UR4 ;  /* 0x0000000400097c36 */ /* 0x001fca0008000000 */
[----:B------:R-:W-:-:S13]  /*0810*/  ISETP.GE.AND P0, PT, R9, UR9, PT ;  /* 0x0000000909007c0c */ /* 0x000fda000bf06270 */
[----:B------:R-:W-:Y:S05]  /*0820*/  @P0 EXIT ;  /* 0x000000000000094d */ /* 0x000fea0003800000 */
[C---:B--2---:R-:W-:Y:S01]  /*0830*/  VIMNMX.U32 R6, PT, PT, R3.reuse, 0x1, !PT ;  /* 0x0000000103067848 */ /* 0x044fe20007fe0000 */
[----:B------:R-:W-:Y:S01]  /*0840*/  IMAD.IADD R0, R3, 0x1, R9 ;  /* 0x0000000103007824 */ /* 0x000fe200078e0209 */
[----:B------:R-:W0:Y:S01]  /*0850*/  LDCU UR5, c[0x0][0x390] ;  /* 0x00007200ff0577ac */ /* 0x000e220008000800 */
[----:B------:R-:W-:Y:S01]  /*0860*/  BSSY.RECONVERGENT B0, `(.L_x_6) ;  /* 0x000002e000007945 */ /* 0x000fe20003800200 */
[----:B------:R-:W1:Y:S01]  /*0870*/  I2F.U32.RP R10, R6 ;  /* 0x00000006000a7306 */ /* 0x000e620000209000 */
[----:B------:R-:W-:Y:S01]  /*0880*/  IMAD.MOV R11, RZ, RZ, -R6 ;  /* 0x000000ffff0b7224 */ /* 0x000fe200078e0a06 */
[C---:B------:R-:W-:Y:S01]  /*0890*/  ISETP.GE.AND P0, PT, R0.reuse, UR9, PT ;  /* 0x0000000900007c0c */ /* 0x040fe2000bf06270 */
[----:B------:R-:W2:Y:S01]  /*08a0*/  LDCU UR4, c[0x0][0x390] ;  /* 0x00007200ff0477ac */ /* 0x000ea20008000800 */
[----:B------:R-:W-:Y:S02]  /*08b0*/  VIMNMX R7, PT, PT, R0, UR9, !PT ;  /* 0x0000000900077c48 */ /* 0x000fe4000ffe0100 */
[----:B------:R-:W-:-:S02]  /*08c0*/  SEL R8, RZ, 0x1, P0 ;  /* 0x00000001ff087807 */ /* 0x000fc40000000000 */
[----:B------:R-:W-:Y:S02]  /*08d0*/  ISETP.NE.U32.AND P2, PT, R6, RZ, PT ;  /* 0x000000ff0600720c */ /* 0x000fe40003f45070 */
[----:B------:R-:W-:Y:S01]  /*08e0*/  IADD3 R7, PT, PT, R7, -R0, -R8 ;  /* 0x8000000007077210 */ /* 0x000fe20007ffe808 */
[----:B-1----:R-:W1:Y:S02]  /*08f0*/  MUFU.RCP R10, R10 ;  /* 0x0000000a000a7308 */ /* 0x002e640000001000 */
[----:B-1----:R-:W-:-:S06]  /*0900*/  VIADD R4, R10, 0xffffffe ;  /* 0x0ffffffe0a047836 */ /* 0x002fcc0000000000 */
[----:B------:R1:W3:Y:S02]  /*0910*/  F2I.FTZ.U32.TRUNC.NTZ R5, R4 ;  /* 0x0000000400057305 */ /* 0x0002e4000021f000 */
[----:B-1----:R-:W-:Y:S02]  /*0920*/  IMAD.MOV.U32 R4, RZ, RZ, RZ ;  /* 0x000000ffff047224 */ /* 0x002fe400078e00ff */
[----:B---3--:R-:W-:-:S04]  /*0930*/  IMAD R11, R11, R5, RZ ;  /* 0x000000050b0b7224 */ /* 0x008fc800078e02ff */
[----:B------:R-:W-:Y:S02]  /*0940*/  IMAD.HI.U32 R10, R5, R11, R4 ;  /* 0x0000000b050a7227 */ /* 0x000fe400078e0004 */
[----:B------:R-:W1:Y:S04]  /*0950*/  LDC.64 R4, c[0x0][0x388] ;  /* 0x0000e200ff047b82 */ /* 0x000e680000000a00 */
        /* <DEDUP_REMOVED lines=8> */
[----:B------:R-:W-:Y:S02]  /*09e0*/  @!P2 LOP3.LUT R11, RZ, R6, RZ, 0x33, !PT ;  /* 0x00000006ff0ba212 */ /* 0x000fe400078e33ff */
[----:B------:R-:W3:Y:S03]  /*09f0*/  LDC.64 R6, c[0x0][0x380] ;  /* 0x0000e000ff067b82 */ /* 0x000ee60000000a00 */
[----:B------:R-:W-:-:S05]  /*0a00*/  IMAD.IADD R0, R8, 0x1, R11 ;  /* 0x0000000108007824 */ /* 0x000fca00078e020b */
[C---:B------:R-:W-:Y:S02]  /*0a10*/  LOP3.LUT R8, R0.reuse, 0x3, RZ, 0xc0, !PT ;  /* 0x0000000300087812 */ /* 0x040fe400078ec0ff */
[----:B------:R-:W-:Y:S02]  /*0a20*/  ISETP.GE.U32.AND P1, PT, R0, 0x3, PT ;  /* 0x000000030000780c */ /* 0x000fe40003f26070 */
[----:B------:R-:W-:-:S13]  /*0a30*/  ISETP.NE.AND P0, PT, R8, 0x3, PT ;  /* 0x000000030800780c */ /* 0x000fda0003f05270 */
[----:B012---:R-:W-:Y:S05]  /*0a40*/  @!P0 BRA `(.L_x_7) ;  /* 0x00000000003c8947 */ /* 0x007fea0003800000 */
[----:B------:R-:W0:Y:S01]  /*0a50*/  LDC.64 R10, c[0x0][0x380] ;  /* 0x0000e000ff0a7b82 */ /* 0x000e220000000a00 */
[----:B------:R-:W-:-:S05]  /*0a60*/  VIADD R0, R0, 0x1 ;  /* 0x0000000100007836 */ /* 0x000fca0000000000 */
[----:B------:R-:W-:Y:S02]  /*0a70*/  LOP3.LUT R0, R0, 0x3, RZ, 0xc0, !PT ;  /* 0x0000000300007812 */ /* 0x000fe400078ec0ff */
[----:B------:R-:W1:Y:S03]  /*0a80*/  LDC.64 R12, c[0x0][0x388] ;  /* 0x0000e200ff0c7b82 */ /* 0x000e660000000a00 */
[----:B------:R-:W-:-:S07]  /*0a90*/  IMAD.MOV R0, RZ, RZ, -R0 ;  /* 0x000000ffff007224 */ /* 0x000fce00078e0a00 */
.L_x_8:
[----:B0-----:R-:W-:-:S06]  /*0aa0*/  IMAD.WIDE R16, R9, 0x4, R10 ;  /* 0x0000000409107825 */ /* 0x001fcc00078e020a */
[----:B--2---:R-:W2:Y:S01]  /*0ab0*/  LDG.E.CONSTANT R16, desc[UR6][R16.64] ;  /* 0x0000000610107981 */ /* 0x004ea2000c1e9900 */
[----:B-1----:R-:W-:-:S04]  /*0ac0*/  IMAD.WIDE R14, R9, 0x4, R12 ;  /* 0x00000004090e7825 */ /* 0x002fc800078e020c */
[----:B------:R-:W-:Y:S02]  /*0ad0*/  VIADD R0, R0, 0x1 ;  /* 0x0000000100007836 */ /* 0x000fe40000000000 */
[----:B------:R-:W-:Y:S01]  /*0ae0*/  IMAD.IADD R9, R3, 0x1, R9 ;  /* 0x0000000103097824 */ /* 0x000fe200078e0209 */
[----:B--2---:R-:W-:-:S04]  /*0af0*/  FSETP.GT.AND P0, PT, R16, UR4, PT ;  /* 0x0000000410007c0b */ /* 0x004fc8000bf04000 */
[----:B------:R-:W-:Y:S02]  /*0b00*/  FSEL R19, R16, RZ, P0 ;  /* 0x000000ff10137208 */ /* 0x000fe40000000000 */
[----:B------:R-:W-:-:S03]  /*0b10*/  ISETP.NE.AND P0, PT, R0, RZ, PT ;  /* 0x000000ff0000720c */ /* 0x000fc60003f05270 */
[----:B------:R2:W-:Y:S10]  /*0b20*/  STG.E desc[UR6][R14.64], R19 ;  /* 0x000000130e007986 */ /* 0x0005f4000c101906 */
[----:B------:R-:W-:Y:S05]  /*0b30*/  @P0 BRA `(.L_x_8) ;  /* 0xfffffffc00d80947 */ /* 0x000fea000383ffff */
.L_x_7:
[----:B------:R-:W-:Y:S05]  /*0b40*/  BSYNC.RECONVERGENT B0 ;  /* 0x0000000000007941 */ /* 0x000fea0003800200 */
.L_x_6:
[----:B------:R-:W-:Y:S05]  /*0b50*/  @!P1 EXIT ;  /* 0x000000000000994d */ /* 0x000fea0003800000 */
.L_x_9:
[----:B---3--:R-:W-:-:S04]  /*0b60*/  IMAD.WIDE R24, R9, 0x4, R6 ;  /* 0x0000000409187825 */ /* 0x008fc800078e0206 */
[C---:B--2---:R-:W-:Y:S02]  /*0b70*/  IMAD.WIDE R18, R3.reuse, 0x4, R24 ;  /* 0x0000000403127825 */ /* 0x044fe400078e0218 */
[----:B------:R-:W2:Y:S02]  /*0b80*/  LDG.E.CONSTANT R24, desc[UR6][R24.64] ;  /* 0x0000000618187981 */ /* 0x000ea4000c1e9900 */
[C---:B------:R-:W-:Y:S02]  /*0b90*/  IMAD.WIDE R20, R3.reuse, 0x4, R18 ;  /* 0x0000000403147825 */ /* 0x040fe400078e0212 */
[----:B------:R-:W3:Y:S02]  /*0ba0*/  LDG.E.CONSTANT R18, desc[UR6][R18.64] ;  /* 0x0000000612127981 */ /* 0x000ee4000c1e9900 */
[----:B------:R-:W-:Y:S02]  /*0bb0*/  IMAD.WIDE R22, R3, 0x4, R20 ;  /* 0x0000000403167825 */ /* 0x000fe400078e0214 */
[----:B------:R-:W4:Y:S04]  /*0bc0*/  LDG.E.CONSTANT R20, desc[UR6][R20.64] ;  /* 0x0000000614147981 */ /* 0x000f28000c1e9900 */
[----:B------:R-:W5:Y:S01]  /*0bd0*/  LDG.E.CONSTANT R22, desc[UR6][R22.64] ;  /* 0x0000000616167981 */ /* 0x000f62000c1e9900 */
[----:B------:R-:W-:-:S04]  /*0be0*/  IMAD.WIDE R16, R9, 0x4, R4 ;  /* 0x0000000409107825 */ /* 0x000fc800078e0204 */
[----:B------:R-:W-:-:S04]  /*0bf0*/  IMAD.WIDE R14, R3, 0x4, R16 ;  /* 0x00000004030e7825 */ /* 0x000fc800078e0210 */
[----:B------:R-:W-:-:S04]  /*0c00*/  IMAD.WIDE R12, R3, 0x4, R14 ;  /* 0x00000004030c7825 */ /* 0x000fc800078e020e */
[----:B------:R-:W-:-:S04]  /*0c10*/  IMAD.WIDE R10, R3, 0x4, R12 ;  /* 0x00000004030a7825 */ /* 0x000fc800078e020c */
[----:B------:R-:W-:Y:S01]  /*0c20*/  IMAD R9, R2, 0x10, R9 ;  /* 0x0000001002097824 */ /* 0x000fe200078e0209 */
[----:B--2---:R-:W-:Y:S02]  /*0c30*/  FSETP.GT.AND P3, PT, R24, UR5, PT ;  /* 0x0000000518007c0b */ /* 0x004fe4000bf64000 */
[----:B---3--:R-:W-:Y:S02]  /*0c40*/  FSETP.GT.AND P0, PT, R18, UR5, PT ;  /* 0x0000000512007c0b */ /* 0x008fe4000bf04000 */
[----:B------:R-:W-:Y:S02]  /*0c50*/  FSEL R25, R24, RZ, P3 ;  /* 0x000000ff18197208 */ /* 0x000fe40001800000 */
[----:B----4-:R-:W-:Y:S02]  /*0c60*/  FSETP.GT.AND P1, PT, R20, UR5, PT ;  /* 0x0000000514007c0b */ /* 0x010fe4000bf24000 */
[----:B------:R-:W-:Y:S02]  /*0c70*/  FSEL R19, R18, RZ, P0 ;  /* 0x000000ff12137208 */ /* 0x000fe40000000000 */
[----:B-----5:R-:W-:-:S02]  /*0c80*/  FSETP.GT.AND P2, PT, R22, UR5, PT ;  /* 0x0000000516007c0b */ /* 0x020fc4000bf44000 */
[----:B------:R-:W-:Y:S02]  /*0c90*/  FSEL R21, R20, RZ, P1 ;  /* 0x000000ff14157208 */ /* 0x000fe40000800000 */
[----:B------:R-:W-:Y:S01]  /*0ca0*/  FSEL R23, R22, RZ, P2 ;  /* 0x000000ff16177208 */ /* 0x000fe20001000000 */
[----:B------:R0:W-:Y:S04]  /*0cb0*/  STG.E desc[UR6][R16.64], R25 ;  /* 0x0000001910007986 */ /* 0x0001e8000c101906 */
[----:B------:R0:W-:Y:S04]  /*0cc0*/  STG.E desc[UR6][R14.64], R19 ;  /* 0x000000130e007986 */ /* 0x0001e8000c101906 */
[----:B------:R0:W-:Y:S04]  /*0cd0*/  STG.E desc[UR6][R12.64], R21 ;  /* 0x000000150c007986 */ /* 0x0001e8000c101906 */
[----:B------:R0:W-:Y:S01]  /*0ce0*/  STG.E desc[UR6][R10.64], R23 ;  /* 0x000000170a007986 */ /* 0x0001e2000c101906 */
[----:B------:R-:W-:-:S13]  /*0cf0*/  ISETP.GE.AND P0, PT, R9, UR9, PT ;  /* 0x0000000909007c0c */ /* 0x000fda000bf06270 */
[----:B0-----:R-:W-:Y:S05]  /*0d00*/  @!P0 BRA `(.L_x_9) ;  /* 0xfffffffc00948947 */ /* 0x001fea000383ffff */
[----:B------:R-:W-:Y:S05]  /*0d10*/  EXIT ;  /* 0x000000000000794d */ /* 0x000fea0003800000 */
.L_x_10:
[----:B------:R-:W-:-:S00]  /*0d20*/  BRA `(.L_x_10) ;  /* 0xfffffffc00fc7947 */ /* 0x000fc0000383ffff */
[----:B------:R-:W-:-:S00]  /*0d30*/  NOP ;  /* 0x0000000000007918 */ /* 0x000fc00000000000 */
        /* <DEDUP_REMOVED lines=12> */
.L_x_11:


//--------------------- .nv.shared.reserved.0     --------------------------
	.section	.nv.shared.reserved.0,"aw",@nobits
	.weak		__nv_reservedSMEM_offset_0_alias
	.size		__nv_reservedSMEM_offset_0_alias, 0, 64
	.other		__nv_reservedSMEM_offset_0_alias,@"STO_CUDA_RESERVED_SHARED STV_DEFAULT"
__nv_reservedSMEM_offset_0_alias:
	.zero		0
	.zero		64


//--------------------- .nv.constant0._Z20threshold_predicatedPKfPffi --------------------------
	.section	.nv.constant0._Z20threshold_predicatedPKfPffi,"a",@progbits
	.sectionflags	@""
	.align	4
.nv.constant0._Z20threshold_predicatedPKfPffi:
	.zero		920


//--------------------- SYMBOLS --------------------------

	.type		.nv.reservedSmem.offset0,@object
	.size		.nv.reservedSmem.offset0,0x4
